	.headerflags	@"EF_CUDA_TEXMODE_UNIFIED EF_CUDA_64BIT_ADDRESS EF_CUDA_ACCELERATORS EF_CUDA_SM90 EF_CUDA_VIRTUAL_SM(EF_CUDA_SM90)"
	.elftype	@"ET_EXEC"


//--------------------- .nv.info                  --------------------------
	.section	.nv.info,"",@"SHT_CUDA_INFO"
	.align	4


	//----- nvinfo : EIATTR_REGCOUNT
	.align		4
        /*0000*/ 	.byte	0x04, 0x2f
        /*0002*/ 	.short	(.L_1 - .L_0)
	.align		4
.L_0:
        /*0004*/ 	.word	index@(triton_poi_fused_abs_clone_ge_lt_sub_0)
        /*0008*/ 	.word	0x00000012


	//----- nvinfo : EIATTR_MIN_STACK_SIZE
	.align		4
.L_1:
        /*000c*/ 	.byte	0x04, 0x12
        /*000e*/ 	.short	(.L_3 - .L_2)
	.align		4
.L_2:
        /*0010*/ 	.word	index@(triton_poi_fused_abs_clone_ge_lt_sub_0)
        /*0014*/ 	.word	0x00000000


	//----- nvinfo : EIATTR_FRAME_SIZE
	.align		4
.L_3:
        /*0018*/ 	.byte	0x04, 0x11
        /*001a*/ 	.short	(.L_5 - .L_4)
	.align		4
.L_4:
        /*001c*/ 	.word	index@(triton_poi_fused_abs_clone_ge_lt_sub_0)
        /*0020*/ 	.word	0x00000000


	//----- nvinfo : EIATTR_MIN_STACK_SIZE
	.align		4
.L_5:
        /*0024*/ 	.byte	0x04, 0x12
        /*0026*/ 	.short	(.L_7 - .L_6)
	.align		4
.L_6:
        /*0028*/ 	.word	index@(triton_poi_fused_abs_clone_ge_lt_sub_0)
        /*002c*/ 	.word	0x00000000
.L_7:


//--------------------- .nv.info.triton_poi_fused_abs_clone_ge_lt_sub_0 --------------------------
	.section	.nv.info.triton_poi_fused_abs_clone_ge_lt_sub_0,"",@"SHT_CUDA_INFO"
	.sectionflags	@""
	.align	4


	//----- nvinfo : EIATTR_CUDA_API_VERSION
	.align		4
        /*0000*/ 	.byte	0x04, 0x37
        /*0002*/ 	.short	(.L_9 - .L_8)
.L_8:
        /*0004*/ 	.word	0x0000007c


	//----- nvinfo : EIATTR_KPARAM_INFO
	.align		4
.L_9:
        /*0008*/ 	.byte	0x04, 0x17
        /*000a*/ 	.short	(.L_11 - .L_10)
.L_10:
        /*000c*/ 	.word	0x00000000
        /*0010*/ 	.short	0x0006
        /*0012*/ 	.short	0x0030
        /*0014*/ 	.byte	0x00, 0xf0, 0x11, 0x00


	//----- nvinfo : EIATTR_KPARAM_INFO
	.align		4
.L_11:
        /*0018*/ 	.byte	0x04, 0x17
        /*001a*/ 	.short	(.L_13 - .L_12)
.L_12:
        /*001c*/ 	.word	0x00000000
        /*0020*/ 	.short	0x0005
        /*0022*/ 	.short	0x0028
        /*0024*/ 	.byte	0x00, 0xf4, 0x21, 0x00


	//----- nvinfo : EIATTR_KPARAM_INFO
	.align		4
.L_13:
        /*0028*/ 	.byte	0x04, 0x17
        /*002a*/ 	.short	(.L_15 - .L_14)
.L_14:
        /*002c*/ 	.word	0x00000000
        /*0030*/ 	.short	0x0004
        /*0032*/ 	.short	0x0020
        /*0034*/ 	.byte	0x00, 0xf4, 0x21, 0x00


	//----- nvinfo : EIATTR_KPARAM_INFO
	.align		4
.L_15:
        /*0038*/ 	.byte	0x04, 0x17
        /*003a*/ 	.short	(.L_17 - .L_16)
.L_16:
        /*003c*/ 	.word	0x00000000
        /*0040*/ 	.short	0x0003
        /*0042*/ 	.short	0x0018
        /*0044*/ 	.byte	0x00, 0xf4, 0x21, 0x00


	//----- nvinfo : EIATTR_KPARAM_INFO
	.align		4
.L_17:
        /*0048*/ 	.byte	0x04, 0x17
        /*004a*/ 	.short	(.L_19 - .L_18)
.L_18:
        /*004c*/ 	.word	0x00000000
        /*0050*/ 	.short	0x0002
        /*0052*/ 	.short	0x0010
        /*0054*/ 	.byte	0x00, 0xf4, 0x21, 0x00


	//----- nvinfo : EIATTR_KPARAM_INFO
	.align		4
.L_19:
        /*0058*/ 	.byte	0x04, 0x17
        /*005a*/ 	.short	(.L_21 - .L_20)
.L_20:
        /*005c*/ 	.word	0x00000000
        /*0060*/ 	.short	0x0001
        /*0062*/ 	.short	0x0008
        /*0064*/ 	.byte	0x00, 0xf4, 0x21, 0x00


	//----- nvinfo : EIATTR_KPARAM_INFO
	.align		4
.L_21:
        /*0068*/ 	.byte	0x04, 0x17
        /*006a*/ 	.short	(.L_23 - .L_22)
.L_22:
        /*006c*/ 	.word	0x00000000
        /*0070*/ 	.short	0x0000
        /*0072*/ 	.short	0x0000
        /*0074*/ 	.byte	0x00, 0xf4, 0x21, 0x00


	//----- nvinfo : EIATTR_SPARSE_MMA_MASK
	.align		4
.L_23:
        /*0078*/ 	.byte	0x03, 0x50
        /*007a*/ 	.short	0x0000


	//----- nvinfo : EIATTR_MAXREG_COUNT
	.align		4
        /*007c*/ 	.byte	0x03, 0x1b
        /*007e*/ 	.short	0x00ff


	//----- nvinfo : EIATTR_EXIT_INSTR_OFFSETS
	.align		4
        /*0080*/ 	.byte	0x04, 0x1c
        /*0082*/ 	.short	(.L_25 - .L_24)


	//   ....[0]....
.L_24:
        /*0084*/ 	.word	0x000002c0


	//   ....[1]....
        /*0088*/ 	.word	0x000002e0


	//----- nvinfo : EIATTR_REQNTID
	.align		4
.L_25:
        /*008c*/ 	.byte	0x04, 0x10
        /*008e*/ 	.short	(.L_27 - .L_26)
.L_26:
        /*0090*/ 	.word	0x00000080
        /*0094*/ 	.word	0x00000001
        /*0098*/ 	.word	0x00000001


	//----- nvinfo : EIATTR_CBANK_PARAM_SIZE
	.align		4
.L_27:
        /*009c*/ 	.byte	0x03, 0x19
        /*009e*/ 	.short	0x0034


	//----- nvinfo : EIATTR_PARAM_CBANK
	.align		4
        /*00a0*/ 	.byte	0x04, 0x0a
        /*00a2*/ 	.short	(.L_29 - .L_28)
	.align		4
.L_28:
        /*00a4*/ 	.word	index@(.nv.constant0.triton_poi_fused_abs_clone_ge_lt_sub_0)
        /*00a8*/ 	.short	0x0210
        /*00aa*/ 	.short	0x0034


	//----- nvinfo : EIATTR_SW_WAR
	.align		4
.L_29:
        /*00ac*/ 	.byte	0x04, 0x36
        /*00ae*/ 	.short	(.L_31 - .L_30)
.L_30:
        /*00b0*/ 	.word	0x00000008
.L_31:


//--------------------- .nv.callgraph             --------------------------
	.section	.nv.callgraph,"",@"SHT_CUDA_CALLGRAPH"
	.align	4
	.sectionentsize	8
	.align		4
        /*0000*/ 	.word	0x00000000
	.align		4
        /*0004*/ 	.word	0xffffffff
	.align		4
        /*0008*/ 	.word	0x00000000
	.align		4
        /*000c*/ 	.word	0xfffffffe
	.align		4
        /*0010*/ 	.word	0x00000000
	.align		4
        /*0014*/ 	.word	0xfffffffd
	.align		4
        /*0018*/ 	.word	0x00000000
	.align		4
        /*001c*/ 	.word	0xfffffffc


//--------------------- .text.triton_poi_fused_abs_clone_ge_lt_sub_0 --------------------------
	.section	.text.triton_poi_fused_abs_clone_ge_lt_sub_0,"ax",@progbits
	.align	128
        .global         triton_poi_fused_abs_clone_ge_lt_sub_0
        .type           triton_poi_fused_abs_clone_ge_lt_sub_0,@function
        .size           triton_poi_fused_abs_clone_ge_lt_sub_0,(.L_x_1 - triton_poi_fused_abs_clone_ge_lt_sub_0)
        .other          triton_poi_fused_abs_clone_ge_lt_sub_0,@"STO_CUDA_ENTRY STV_DEFAULT"
triton_poi_fused_abs_clone_ge_lt_sub_0:
.text.triton_poi_fused_abs_clone_ge_lt_sub_0:
[----:B------:R-:W0:Y:S02]  /*0000*/  LDC R1, c[0x0][0x28] ;  /* 0x00000a00ff017b82 */ /* 0x000e240000000800 */
[----:B------:R-:W1:Y:S01]  /*0010*/  S2R R0, SR_TID.X ;  /* 0x0000000000007919 */ /* 0x000e620000002100 */
[----:B------:R-:W2:Y:S01]  /*0020*/  LDC.64 R6, c[0x0][0x210] ;  /* 0x00008400ff067b82 */ /* 0x000ea20000000a00 */
[----:B------:R-:W-:Y:S01]  /*0030*/  CS2R R10, SRZ ;  /* 0x00000000000a7805 */ /* 0x000fe2000001ff00 */
[----:B------:R-:W-:Y:S01]  /*0040*/  ULDC.64 UR4, c[0x0][0x208] ;  /* 0x0000820000047ab9 */ /* 0x000fe20000000a00 */
[----:B------:R-:W3:Y:S01]  /*0050*/  S2R R3, SR_CTAID.X ;  /* 0x0000000000037919 */ /* 0x000ee20000002500 */
[----:B------:R-:W-:-:S04]  /*0060*/  ULDC.64 UR6, c[0x0][0x228] ;  /* 0x00008a0000067ab9 */ /* 0x000fc80000000a00 */
[----:B------:R-:W4:Y:S08]  /*0070*/  LDC.64 R8, c[0x0][0x218] ;  /* 0x00008600ff087b82 */ /* 0x000f300000000a00 */
[----:B------:R-:W5:Y:S01]  /*0080*/  LDC.64 R4, c[0x0][0x220] ;  /* 0x00008800ff047b82 */ /* 0x000f620000000a00 */
[----:B-1----:R-:W-:-:S05]  /*0090*/  IMAD.SHL.U32 R0, R0, 0x2, RZ ;  /* 0x0000000200007824 */ /* 0x002fca00078e00ff */
[----:B------:R-:W-:-:S05]  /*00a0*/  LOP3.LUT R0, R0, 0xfe, RZ, 0xc0, !PT ;  /* 0x000000fe00007812 */ /* 0x000fca00078ec0ff */
[----:B---3--:R-:W-:Y:S01]  /*00b0*/  IMAD R0, R3, 0x100, R0 ;  /* 0x0000010003007824 */ /* 0x008fe200078e0200 */
[----:B------:R-:W-:-:S03]  /*00c0*/  CS2R R2, SRZ ;  /* 0x0000000000027805 */ /* 0x000fc6000001ff00 */
[C---:B--2---:R-:W-:Y:S01]  /*00d0*/  IMAD.WIDE R6, R0.reuse, 0x4, R6 ;  /* 0x0000000400067825 */ /* 0x044fe200078e0206 */
[----:B------:R-:W-:-:S03]  /*00e0*/  ISETP.GE.AND P0, PT, R0, 0x100, PT ;  /* 0x000001000000780c */ /* 0x000fc60003f06270 */
[----:B----4-:R-:W-:-:S10]  /*00f0*/  IMAD.WIDE R8, R0, 0x4, R8 ;  /* 0x0000000400087825 */ /* 0x010fd400078e0208 */
[----:B------:R-:W2:Y:S04]  /*0100*/  @!P0 LDG.E.64 R2, desc[UR4][R6.64] ;  /* 0x0000000406028981 */ /* 0x000ea8000c1e1b00 */
[----:B------:R-:W2:Y:S01]  /*0110*/  @!P0 LDG.E.64 R10, desc[UR4][R8.64] ;  /* 0x00000004080a8981 */ /* 0x000ea2000c1e1b00 */
[----:B-----5:R-:W-:-:S04]  /*0120*/  IMAD.WIDE R4, R0, 0x4, R4 ;  /* 0x0000000400047825 */ /* 0x020fc800078e0204 */
[----:B--2---:R-:W-:Y:S01]  /*0130*/  FADD R11, -R11, R3 ;  /* 0x000000030b0b7221 */ /* 0x004fe20000000100 */
[----:B------:R-:W-:Y:S02]  /*0140*/  FADD R12, -R10, R2 ;  /* 0x000000020a0c7221 */ /* 0x000fe40000000100 */
[----:B------:R-:W1:Y:S02]  /*0150*/  LDC.64 R2, c[0x0][0x230] ;  /* 0x00008c00ff027b82 */ /* 0x000e640000000a00 */
[C---:B------:R-:W-:Y:S02]  /*0160*/  FSETP.GE.AND P1, PT, |R11|.reuse, 5, PT ;  /* 0x40a000000b00780b */ /* 0x040fe40003f26200 */
[C---:B------:R-:W-:Y:S02]  /*0170*/  FSETP.GE.AND P2, PT, |R12|.reuse, 5, PT ;  /* 0x40a000000c00780b */ /* 0x040fe40003f46200 */
[----:B------:R-:W-:Y:S02]  /*0180*/  FSETP.GEU.AND P4, PT, |R12|, 5, PT ;  /* 0x40a000000c00780b */ /* 0x000fe40003f8e200 */
[C---:B------:R-:W-:Y:S01]  /*0190*/  FSETP.GEU.AND P3, PT, |R11|.reuse, 5, PT ;  /* 0x40a000000b00780b */ /* 0x040fe20003f6e200 */
[----:B------:R-:W-:Y:S01]  /*01a0*/  FADD R11, |R11|, -RZ ;  /* 0x800000ff0b0b7221 */ /* 0x000fe20000000200 */
[----:B------:R-:W-:-:S02]  /*01b0*/  SEL R6, RZ, 0x1, !P2 ;  /* 0x00000001ff067807 */ /* 0x000fc40005000000 */
[----:B------:R-:W-:Y:S02]  /*01c0*/  SEL R9, RZ, 0x100, !P1 ;  /* 0x00000100ff097807 */ /* 0x000fe40004800000 */
[----:B------:R-:W-:Y:S02]  /*01d0*/  SEL R10, RZ, 0x1, P4 ;  /* 0x00000001ff0a7807 */ /* 0x000fe40002000000 */
[----:B------:R-:W-:Y:S01]  /*01e0*/  SEL R7, RZ, 0x100, P3 ;  /* 0x00000100ff077807 */ /* 0x000fe20001800000 */
[----:B------:R-:W-:Y:S01]  /*01f0*/  IMAD.IADD R15, R6, 0x1, R9 ;  /* 0x00000001060f7824 */ /* 0x000fe200078e0209 */
[----:B------:R-:W-:Y:S02]  /*0200*/  SHF.R.S32.HI R9, RZ, 0x1f, R0 ;  /* 0x0000001fff097819 */ /* 0x000fe40000011400 */
[----:B------:R-:W-:Y:S01]  /*0210*/  IADD3 R6, P1, R0, UR6, RZ ;  /* 0x0000000600067c10 */ /* 0x000fe2000ff3e0ff */
[----:B------:R-:W-:Y:S02]  /*0220*/  IMAD.IADD R13, R10, 0x1, R7 ;  /* 0x000000010a0d7824 */ /* 0x000fe400078e0207 */
[----:B------:R-:W-:Y:S01]  /*0230*/  FADD R10, |R12|, -RZ ;  /* 0x800000ff0c0a7221 */ /* 0x000fe20000000200 */
[----:B------:R-:W-:Y:S01]  /*0240*/  IADD3.X R7, R9, UR7, RZ, P1, !PT ;  /* 0x0000000709077c10 */ /* 0x000fe20008ffe4ff */
[----:B------:R-:W-:Y:S01]  /*0250*/  ULDC.64 UR6, c[0x0][0x238] ;  /* 0x00008e0000067ab9 */ /* 0x000fe20000000a00 */
[----:B-1----:R-:W-:Y:S01]  /*0260*/  IMAD.WIDE R2, R0, 0x4, R2 ;  /* 0x0000000400027825 */ /* 0x002fe200078e0202 */
[----:B------:R-:W-:Y:S01]  /*0270*/  IADD3 R8, P1, R0, UR6, RZ ;  /* 0x0000000600087c10 */ /* 0x000fe2000ff3e0ff */
[----:B------:R1:W-:Y:S03]  /*0280*/  @!P0 STG.E.64 desc[UR4][R4.64], R10 ;  /* 0x0000000a04008986 */ /* 0x0003e6000c101b04 */
[----:B------:R-:W-:Y:S01]  /*0290*/  IADD3.X R9, R9, UR7, RZ, P1, !PT ;  /* 0x0000000709097c10 */ /* 0x000fe20008ffe4ff */
[----:B------:R1:W-:Y:S04]  /*02a0*/  @!P0 STG.E.U16 desc[UR4][R6.64], R13 ;  /* 0x0000000d06008986 */ /* 0x0003e8000c101504 */
[----:B------:R1:W-:Y:S01]  /*02b0*/  @!P0 STG.E.64 desc[UR4][R2.64], R10 ;  /* 0x0000000a02008986 */ /* 0x0003e2000c101b04 */
[----:B------:R-:W-:Y:S05]  /*02c0*/  @P0 EXIT ;  /* 0x000000000000094d */ /* 0x000fea0003800000 */
[----:B------:R-:W-:Y:S01]  /*02d0*/  STG.E.U16 desc[UR4][R8.64], R15 ;  /* 0x0000000f08007986 */ /* 0x000fe2000c101504 */
[----:B------:R-:W-:Y:S05]  /*02e0*/  EXIT ;  /* 0x000000000000794d */ /* 0x000fea0003800000 */
.L_x_0:
[----:B------:R-:W-:-:S00]  /*02f0*/  BRA `(.L_x_0) ;  /* 0xfffffffc00fc7947 */ /* 0x000fc0000383ffff */
[----:B------:R-:W-:-:S00]  /*0300*/  NOP ;  /* 0x0000000000007918 */ /* 0x000fc00000000000 */
[----:B------:R-:W-:-:S00]  /*0310*/  NOP ;  /* 0x0000000000007918 */ /* 0x000fc00000000000 */
[----:B------:R-:W-:-:S00]  /*0320*/  NOP ;  /* 0x0000000000007918 */ /* 0x000fc00000000000 */
[----:B------:R-:W-:-:S00]  /*0330*/  NOP ;  /* 0x0000000000007918 */ /* 0x000fc00000000000 */
[----:B------:R-:W-:-:S00]  /*0340*/  NOP ;  /* 0x0000000000007918 */ /* 0x000fc00000000000 */
[----:B------:R-:W-:-:S00]  /*0350*/  NOP ;  /* 0x0000000000007918 */ /* 0x000fc00000000000 */
[----:B------:R-:W-:-:S00]  /*0360*/  NOP ;  /* 0x0000000000007918 */ /* 0x000fc00000000000 */
[----:B------:R-:W-:-:S00]  /*0370*/  NOP ;  /* 0x0000000000007918 */ /* 0x000fc00000000000 */
.L_x_1:


//--------------------- .nv.constant0.triton_poi_fused_abs_clone_ge_lt_sub_0 --------------------------
	.section	.nv.constant0.triton_poi_fused_abs_clone_ge_lt_sub_0,"a",@progbits
	.sectionflags	@""
	.align	4
.nv.constant0.triton_poi_fused_abs_clone_ge_lt_sub_0:
	.zero		580
